//
// Generated by NVIDIA NVVM Compiler
//
// Compiler Build ID: CL-36424714
// Cuda compilation tools, release 13.0, V13.0.88
// Based on NVVM 20.0.0
//

.version 9.0
.target sm_100
.address_size 64

	// .globl	_Z6lineariPiS_

.visible .entry _Z6lineariPiS_(
	.param .u32 _Z6lineariPiS__param_0,
	.param .u64 .ptr .align 1 _Z6lineariPiS__param_1,
	.param .u64 .ptr .align 1 _Z6lineariPiS__param_2
)
{
	.reg .b32 	%r<6>;
	.reg .b64 	%rd<8>;

	ld.param.u32 	%r1, [_Z6lineariPiS__param_0];
	ld.param.u64 	%rd1, [_Z6lineariPiS__param_1];
	ld.param.u64 	%rd2, [_Z6lineariPiS__param_2];
	cvta.to.global.u64 	%rd3, %rd2;
	cvta.to.global.u64 	%rd4, %rd1;
	mov.u32 	%r2, %tid.x;
	mul.wide.u32 	%rd5, %r2, 4;
	add.s64 	%rd6, %rd4, %rd5;
	ld.global.u32 	%r3, [%rd6];
	add.s64 	%rd7, %rd3, %rd5;
	ld.global.u32 	%r4, [%rd7];
	mad.lo.s32 	%r5, %r3, %r1, %r4;
	st.global.u32 	[%rd7], %r5;
	ret;

}


// ===== COMPILED SASS (sm_100) =====

	.target	sm_100

	.elftype	@"ET_EXEC"


//--------------------- .note.nv.tkinfo           --------------------------
	.section	.note.nv.tkinfo,"",@"SHT_NOTE"
	.sectionflags	@"SHF_NOTE_NV_TKINFO"
	.tkinfo
        /*0018*/ 	.word	0x00000002
        /*0030*/ 	.string	""
        /*0030*/ 	.string	"ptxas"
        /*0030*/ 	.string	"Cuda compilation tools, release 13.0, V13.0.88"
        /*0030*/ 	.string	"Build cuda_13.0.r13.0/compiler.36424714_0"
        /*0030*/ 	.string	"-arch sm_100 -m 64 "



//--------------------- .note.nv.cuinfo           --------------------------
	.section	.note.nv.cuinfo,"",@"SHT_NOTE"
	.sectionflags	@"SHF_NOTE_NV_CUINFO"
        /*0018*/ 	.short	0x0002
        /*001a*/ 	.short	0x0064
        /*001c*/ 	.short	0x0082
	.zero		2


//--------------------- .nv.info                  --------------------------
	.section	.nv.info,"",@"SHT_CUDA_INFO"
	.align	4


	//----- nvinfo : EIATTR_REGCOUNT
	.align		4
        /*0000*/ 	.byte	0x04, 0x2f
        /*0002*/ 	.short	(.L_1 - .L_0)
	.align		4
.L_0:
        /*0004*/ 	.word	index@(_Z6lineariPiS_)
        /*0008*/ 	.word	0x0000000a


	//----- nvinfo : EIATTR_FRAME_SIZE
	.align		4
.L_1:
        /*000c*/ 	.byte	0x04, 0x11
        /*000e*/ 	.short	(.L_3 - .L_2)
	.align		4
.L_2:
        /*0010*/ 	.word	index@(_Z6lineariPiS_)
        /*0014*/ 	.word	0x00000000


	//----- nvinfo : EIATTR_MIN_STACK_SIZE
	.align		4
.L_3:
        /*0018*/ 	.byte	0x04, 0x12
        /*001a*/ 	.short	(.L_5 - .L_4)
	.align		4
.L_4:
        /*001c*/ 	.word	index@(_Z6lineariPiS_)
        /*0020*/ 	.word	0x00000000
.L_5:


//--------------------- .nv.compat                --------------------------
	.section	.nv.compat,"",@"SHT_CUDA_COMPAT_INFO"
	.align	4
        /*0000*/ 	.byte	0x02, 0x09, 0x00, 0x00, 0x02, 0x02, 0x01, 0x00, 0x02, 0x05, 0x05, 0x00, 0x03, 0x07, 0x01, 0x01
        /*0010*/ 	.byte	0x02, 0x03, 0x00, 0x00, 0x02, 0x06, 0x01, 0x00, 0x04, 0x0b, 0x08, 0x00, 0x09, 0x00, 0x00, 0x00
        /*0020*/ 	.byte	0x00, 0x00, 0x00, 0x00


//--------------------- .nv.info._Z6lineariPiS_   --------------------------
	.section	.nv.info._Z6lineariPiS_,"",@"SHT_CUDA_INFO"
	.sectionflags	@""
	.align	4


	//----- nvinfo : EIATTR_CUDA_API_VERSION
	.align		4
        /*0000*/ 	.byte	0x04, 0x37
        /*0002*/ 	.short	(.L_7 - .L_6)
.L_6:
        /*0004*/ 	.word	0x00000082


	//----- nvinfo : EIATTR_KPARAM_INFO
	.align		4
.L_7:
        /*0008*/ 	.byte	0x04, 0x17
        /*000a*/ 	.short	(.L_9 - .L_8)
.L_8:
        /*000c*/ 	.word	0x00000000
        /*0010*/ 	.short	0x0002
        /*0012*/ 	.short	0x0010
        /*0014*/ 	.byte	0x00, 0xf5, 0x21, 0x00


	//----- nvinfo : EIATTR_KPARAM_INFO
	.align		4
.L_9:
        /*0018*/ 	.byte	0x04, 0x17
        /*001a*/ 	.short	(.L_11 - .L_10)
.L_10:
        /*001c*/ 	.word	0x00000000
        /*0020*/ 	.short	0x0001
        /*0022*/ 	.short	0x0008
        /*0024*/ 	.byte	0x00, 0xf5, 0x21, 0x00


	//----- nvinfo : EIATTR_KPARAM_INFO
	.align		4
.L_11:
        /*0028*/ 	.byte	0x04, 0x17
        /*002a*/ 	.short	(.L_13 - .L_12)
.L_12:
        /*002c*/ 	.word	0x00000000
        /*0030*/ 	.short	0x0000
        /*0032*/ 	.short	0x0000
        /*0034*/ 	.byte	0x00, 0xf0, 0x11, 0x00


	//----- nvinfo : EIATTR_SPARSE_MMA_MASK
	.align		4
.L_13:
        /*0038*/ 	.byte	0x03, 0x50
        /*003a*/ 	.short	0x0000


	//----- nvinfo : EIATTR_MAXREG_COUNT
	.align		4
        /*003c*/ 	.byte	0x03, 0x1b
        /*003e*/ 	.short	0x00ff


	//----- nvinfo : EIATTR_MERCURY_ISA_VERSION
	.align		4
        /*0040*/ 	.byte	0x03, 0x5f
        /*0042*/ 	.short	0x0101


	//----- nvinfo : EIATTR_VRC_CTA_INIT_COUNT
	.align		4
        /*0044*/ 	.byte	0x02, 0x4a
	.zero		1
	.zero		1


	//----- nvinfo : EIATTR_EXIT_INSTR_OFFSETS
	.align		4
        /*0048*/ 	.byte	0x04, 0x1c
        /*004a*/ 	.short	(.L_15 - .L_14)


	//   ....[0]....
.L_14:
        /*004c*/ 	.word	0x000000c0


	//----- nvinfo : EIATTR_CBANK_PARAM_SIZE
	.align		4
.L_15:
        /*0050*/ 	.byte	0x03, 0x19
        /*0052*/ 	.short	0x0018


	//----- nvinfo : EIATTR_PARAM_CBANK
	.align		4
        /*0054*/ 	.byte	0x04, 0x0a
        /*0056*/ 	.short	(.L_17 - .L_16)
	.align		4
.L_16:
        /*0058*/ 	.word	index@(.nv.constant0._Z6lineariPiS_)
        /*005c*/ 	.short	0x0380
        /*005e*/ 	.short	0x0018


	//----- nvinfo : EIATTR_SW_WAR
	.align		4
.L_17:
        /*0060*/ 	.byte	0x04, 0x36
        /*0062*/ 	.short	(.L_19 - .L_18)
.L_18:
        /*0064*/ 	.word	0x00000008
.L_19:


//--------------------- .nv.callgraph             --------------------------
	.section	.nv.callgraph,"",@"SHT_CUDA_CALLGRAPH"
	.align	4
	.sectionentsize	8
	.align		4
        /*0000*/ 	.word	0x00000000
	.align		4
        /*0004*/ 	.word	0xffffffff
	.align		4
        /*0008*/ 	.word	0x00000000
	.align		4
        /*000c*/ 	.word	0xfffffffe
	.align		4
        /*0010*/ 	.word	0x00000000
	.align		4
        /*0014*/ 	.word	0xfffffffd
	.align		4
        /*0018*/ 	.word	0x00000000
	.align		4
        /*001c*/ 	.word	0xfffffffc


//--------------------- .text._Z6lineariPiS_      --------------------------
	.section	.text._Z6lineariPiS_,"ax",@progbits
	.align	128
        .global         _Z6lineariPiS_
        .type           _Z6lineariPiS_,@function
        .size           _Z6lineariPiS_,(.L_x_1 - _Z6lineariPiS_)
        .other          _Z6lineariPiS_,@"STO_CUDA_ENTRY STV_DEFAULT"
_Z6lineariPiS_:
.text._Z6lineariPiS_:
[----:B------:R-:W-:Y:S01]  /*0000*/  LDC R1, c[0x0][0x37c] ;  /* 0x0000df00ff017b82 */ /* 0x000fe20000000800 */
[----:B------:R-:W0:Y:S07]  /*0010*/  S2R R7, SR_TID.X ;  /* 0x0000000000077919 */ /* 0x000e2e0000002100 */
[----:B------:R-:W0:Y:S01]  /*0020*/  LDC.64 R2, c[0x0][0x388] ;  /* 0x0000e200ff027b82 */ /* 0x000e220000000a00 */
[----:B------:R-:W1:Y:S01]  /*0030*/  LDCU.64 UR4, c[0x0][0x358] ;  /* 0x00006b00ff0477ac */ /* 0x000e620008000a00 */
[----:B------:R-:W2:Y:S06]  /*0040*/  LDCU UR6, c[0x0][0x380] ;  /* 0x00007000ff0677ac */ /* 0x000eac0008000800 */
[----:B------:R-:W3:Y:S01]  /*0050*/  LDC.64 R4, c[0x0][0x390] ;  /* 0x0000e400ff047b82 */ /* 0x000ee20000000a00 */
[----:B0-----:R-:W-:-:S04]  /*0060*/  IMAD.WIDE.U32 R2, R7, 0x4, R2 ;  /* 0x0000000407027825 */ /* 0x001fc800078e0002 */
[----:B---3--:R-:W-:Y:S02]  /*0070*/  IMAD.WIDE.U32 R4, R7, 0x4, R4 ;  /* 0x0000000407047825 */ /* 0x008fe400078e0004 */
[----:B-1----:R-:W2:Y:S04]  /*0080*/  LDG.E R2, desc[UR4][R2.64] ;  /* 0x0000000402027981 */ /* 0x002ea8000c1e1900 */
[----:B------:R-:W2:Y:S02]  /*0090*/  LDG.E R7, desc[UR4][R4.64] ;  /* 0x0000000404077981 */ /* 0x000ea4000c1e1900 */
[----:B--2---:R-:W-:-:S05]  /*00a0*/  IMAD R7, R2, UR6, R7 ;  /* 0x0000000602077c24 */ /* 0x004fca000f8e0207 */
[----:B------:R-:W-:Y:S01]  /*00b0*/  STG.E desc[UR4][R4.64], R7 ;  /* 0x0000000704007986 */ /* 0x000fe2000c101904 */
[----:B------:R-:W-:Y:S05]  /*00c0*/  EXIT ;  /* 0x000000000000794d */ /* 0x000fea0003800000 */
.L_x_0:
[----:B------:R-:W-:-:S00]  /*00d0*/  BRA `(.L_x_0) ;  /* 0xfffffffc00fc7947 */ /* 0x000fc0000383ffff */
[----:B------:R-:W-:-:S00]  /*00e0*/  NOP ;  /* 0x0000000000007918 */ /* 0x000fc00000000000 */
        /* <DEDUP_REMOVED lines=9> */
.L_x_1:


//--------------------- .nv.shared.reserved.0     --------------------------
	.section	.nv.shared.reserved.0,"aw",@nobits
	.weak		__nv_reservedSMEM_offset_0_alias
	.size		__nv_reservedSMEM_offset_0_alias, 0, 64
	.other		__nv_reservedSMEM_offset_0_alias,@"STO_CUDA_RESERVED_SHARED STV_DEFAULT"
__nv_reservedSMEM_offset_0_alias:
	.zero		0
	.zero		64


//--------------------- .nv.constant0._Z6lineariPiS_ --------------------------
	.section	.nv.constant0._Z6lineariPiS_,"a",@progbits
	.sectionflags	@""
	.align	4
.nv.constant0._Z6lineariPiS_:
	.zero		920


//--------------------- SYMBOLS --------------------------

	.type		.nv.reservedSmem.offset0,@object
	.size		.nv.reservedSmem.offset0,0x4
